//
// Generated by NVIDIA NVVM Compiler
//
// Compiler Build ID: CL-36424714
// Cuda compilation tools, release 13.0, V13.0.88
// Based on NVVM 20.0.0
//

.version 9.0
.target sm_100
.address_size 64

	// .globl	_Z7cudaFunPv

.visible .entry _Z7cudaFunPv(
	.param .u64 .ptr .align 1 _Z7cudaFunPv_param_0
)
{


	ret;

}


// ===== COMPILED SASS (sm_100) =====

	.target	sm_100

	.elftype	@"ET_EXEC"


//--------------------- .note.nv.tkinfo           --------------------------
	.section	.note.nv.tkinfo,"",@"SHT_NOTE"
	.sectionflags	@"SHF_NOTE_NV_TKINFO"
	.tkinfo
        /*0018*/ 	.word	0x00000002
        /*0030*/ 	.string	""
        /*0030*/ 	.string	"ptxas"
        /*0030*/ 	.string	"Cuda compilation tools, release 13.0, V13.0.88"
        /*0030*/ 	.string	"Build cuda_13.0.r13.0/compiler.36424714_0"
        /*0030*/ 	.string	"-arch sm_100 -m 64 "



//--------------------- .note.nv.cuinfo           --------------------------
	.section	.note.nv.cuinfo,"",@"SHT_NOTE"
	.sectionflags	@"SHF_NOTE_NV_CUINFO"
        /*0018*/ 	.short	0x0002
        /*001a*/ 	.short	0x0064
        /*001c*/ 	.short	0x0082
	.zero		2


//--------------------- .nv.info                  --------------------------
	.section	.nv.info,"",@"SHT_CUDA_INFO"
	.align	4


	//----- nvinfo : EIATTR_REGCOUNT
	.align		4
        /*0000*/ 	.byte	0x04, 0x2f
        /*0002*/ 	.short	(.L_1 - .L_0)
	.align		4
.L_0:
        /*0004*/ 	.word	index@(_Z7cudaFunPv)
        /*0008*/ 	.word	0x00000004


	//----- nvinfo : EIATTR_FRAME_SIZE
	.align		4
.L_1:
        /*000c*/ 	.byte	0x04, 0x11
        /*000e*/ 	.short	(.L_3 - .L_2)
	.align		4
.L_2:
        /*0010*/ 	.word	index@(_Z7cudaFunPv)
        /*0014*/ 	.word	0x00000000


	//----- nvinfo : EIATTR_MIN_STACK_SIZE
	.align		4
.L_3:
        /*0018*/ 	.byte	0x04, 0x12
        /*001a*/ 	.short	(.L_5 - .L_4)
	.align		4
.L_4:
        /*001c*/ 	.word	index@(_Z7cudaFunPv)
        /*0020*/ 	.word	0x00000000
.L_5:


//--------------------- .nv.compat                --------------------------
	.section	.nv.compat,"",@"SHT_CUDA_COMPAT_INFO"
	.align	4
        /*0000*/ 	.byte	0x02, 0x09, 0x00, 0x00, 0x02, 0x02, 0x01, 0x00, 0x02, 0x05, 0x05, 0x00, 0x03, 0x07, 0x01, 0x01
        /*0010*/ 	.byte	0x02, 0x03, 0x00, 0x00, 0x02, 0x06, 0x01, 0x00, 0x04, 0x0b, 0x08, 0x00, 0x09, 0x00, 0x00, 0x00
        /*0020*/ 	.byte	0x00, 0x00, 0x00, 0x00


//--------------------- .nv.info._Z7cudaFunPv     --------------------------
	.section	.nv.info._Z7cudaFunPv,"",@"SHT_CUDA_INFO"
	.sectionflags	@""
	.align	4


	//----- nvinfo : EIATTR_CUDA_API_VERSION
	.align		4
        /*0000*/ 	.byte	0x04, 0x37
        /*0002*/ 	.short	(.L_7 - .L_6)
.L_6:
        /*0004*/ 	.word	0x00000082


	//----- nvinfo : EIATTR_KPARAM_INFO
	.align		4
.L_7:
        /*0008*/ 	.byte	0x04, 0x17
        /*000a*/ 	.short	(.L_9 - .L_8)
.L_8:
        /*000c*/ 	.word	0x00000000
        /*0010*/ 	.short	0x0000
        /*0012*/ 	.short	0x0000
        /*0014*/ 	.byte	0x00, 0xf5, 0x21, 0x00


	//----- nvinfo : EIATTR_SPARSE_MMA_MASK
	.align		4
.L_9:
        /*0018*/ 	.byte	0x03, 0x50
        /*001a*/ 	.short	0x0000


	//----- nvinfo : EIATTR_MAXREG_COUNT
	.align		4
        /*001c*/ 	.byte	0x03, 0x1b
        /*001e*/ 	.short	0x00ff


	//----- nvinfo : EIATTR_MERCURY_ISA_VERSION
	.align		4
        /*0020*/ 	.byte	0x03, 0x5f
        /*0022*/ 	.short	0x0101


	//----- nvinfo : EIATTR_VRC_CTA_INIT_COUNT
	.align		4
        /*0024*/ 	.byte	0x02, 0x4a
	.zero		1
	.zero		1


	//----- nvinfo : EIATTR_EXIT_INSTR_OFFSETS
	.align		4
        /*0028*/ 	.byte	0x04, 0x1c
        /*002a*/ 	.short	(.L_11 - .L_10)


	//   ....[0]....
.L_10:
        /*002c*/ 	.word	0x00000010


	//----- nvinfo : EIATTR_CBANK_PARAM_SIZE
	.align		4
.L_11:
        /*0030*/ 	.byte	0x03, 0x19
        /*0032*/ 	.short	0x0008


	//----- nvinfo : EIATTR_PARAM_CBANK
	.align		4
        /*0034*/ 	.byte	0x04, 0x0a
        /*0036*/ 	.short	(.L_13 - .L_12)
	.align		4
.L_12:
        /*0038*/ 	.word	index@(.nv.constant0._Z7cudaFunPv)
        /*003c*/ 	.short	0x0380
        /*003e*/ 	.short	0x0008


	//----- nvinfo : EIATTR_SW_WAR
	.align		4
.L_13:
        /*0040*/ 	.byte	0x04, 0x36
        /*0042*/ 	.short	(.L_15 - .L_14)
.L_14:
        /*0044*/ 	.word	0x00000008
.L_15:


//--------------------- .nv.callgraph             --------------------------
	.section	.nv.callgraph,"",@"SHT_CUDA_CALLGRAPH"
	.align	4
	.sectionentsize	8
	.align		4
        /*0000*/ 	.word	0x00000000
	.align		4
        /*0004*/ 	.word	0xffffffff
	.align		4
        /*0008*/ 	.word	0x00000000
	.align		4
        /*000c*/ 	.word	0xfffffffe
	.align		4
        /*0010*/ 	.word	0x00000000
	.align		4
        /*0014*/ 	.word	0xfffffffd
	.align		4
        /*0018*/ 	.word	0x00000000
	.align		4
        /*001c*/ 	.word	0xfffffffc


//--------------------- .text._Z7cudaFunPv        --------------------------
	.section	.text._Z7cudaFunPv,"ax",@progbits
	.align	128
        .global         _Z7cudaFunPv
        .type           _Z7cudaFunPv,@function
        .size           _Z7cudaFunPv,(.L_x_1 - _Z7cudaFunPv)
        .other          _Z7cudaFunPv,@"STO_CUDA_ENTRY STV_DEFAULT"
_Z7cudaFunPv:
.text._Z7cudaFunPv:
[----:B------:R-:W-:Y:S01]  /*0000*/  LDC R1, c[0x0][0x37c] ;  /* 0x0000df00ff017b82 */ /* 0x000fe20000000800 */
[----:B------:R-:W-:Y:S05]  /*0010*/  EXIT ;  /* 0x000000000000794d */ /* 0x000fea0003800000 */
.L_x_0:
[----:B------:R-:W-:-:S00]  /*0020*/  BRA `(.L_x_0) ;  /* 0xfffffffc00fc7947 */ /* 0x000fc0000383ffff */
[----:B------:R-:W-:-:S00]  /*0030*/  NOP ;  /* 0x0000000000007918 */ /* 0x000fc00000000000 */
        /* <DEDUP_REMOVED lines=12> */
.L_x_1:


//--------------------- .nv.shared.reserved.0     --------------------------
	.section	.nv.shared.reserved.0,"aw",@nobits
	.weak		__nv_reservedSMEM_offset_0_alias
	.size		__nv_reservedSMEM_offset_0_alias, 0, 64
	.other		__nv_reservedSMEM_offset_0_alias,@"STO_CUDA_RESERVED_SHARED STV_DEFAULT"
__nv_reservedSMEM_offset_0_alias:
	.zero		0
	.zero		64


//--------------------- .nv.constant0._Z7cudaFunPv --------------------------
	.section	.nv.constant0._Z7cudaFunPv,"a",@progbits
	.sectionflags	@""
	.align	4
.nv.constant0._Z7cudaFunPv:
	.zero		904


//--------------------- SYMBOLS --------------------------

	.type		.nv.reservedSmem.offset0,@object
	.size		.nv.reservedSmem.offset0,0x4
